	.headerflags	@"EF_CUDA_TEXMODE_UNIFIED EF_CUDA_64BIT_ADDRESS EF_CUDA_ACCELERATORS EF_CUDA_SM90 EF_CUDA_VIRTUAL_SM(EF_CUDA_SM90)"
	.elftype	@"ET_EXEC"


//--------------------- .nv.info                  --------------------------
	.section	.nv.info,"",@"SHT_CUDA_INFO"
	.align	4


	//----- nvinfo : EIATTR_REGCOUNT
	.align		4
        /*0000*/ 	.byte	0x04, 0x2f
        /*0002*/ 	.short	(.L_2 - .L_1)
	.align		4
.L_1:
        /*0004*/ 	.word	index@(triton_poi_fused_add_native_group_norm_relu_31)
        /*0008*/ 	.word	0x0000001c


	//----- nvinfo : EIATTR_MIN_STACK_SIZE
	.align		4
.L_2:
        /*000c*/ 	.byte	0x04, 0x12
        /*000e*/ 	.short	(.L_4 - .L_3)
	.align		4
.L_3:
        /*0010*/ 	.word	index@(triton_poi_fused_add_native_group_norm_relu_31)
        /*0014*/ 	.word	0x00000000


	//----- nvinfo : EIATTR_FRAME_SIZE
	.align		4
.L_4:
        /*0018*/ 	.byte	0x04, 0x11
        /*001a*/ 	.short	(.L_6 - .L_5)
	.align		4
.L_5:
        /*001c*/ 	.word	index@(triton_poi_fused_add_native_group_norm_relu_31)
        /*0020*/ 	.word	0x00000000


	//----- nvinfo : EIATTR_MIN_STACK_SIZE
	.align		4
.L_6:
        /*0024*/ 	.byte	0x04, 0x12
        /*0026*/ 	.short	(.L_8 - .L_7)
	.align		4
.L_7:
        /*0028*/ 	.word	index@(triton_poi_fused_add_native_group_norm_relu_31)
        /*002c*/ 	.word	0x00000000
.L_8:


//--------------------- .nv.info.triton_poi_fused_add_native_group_norm_relu_31 --------------------------
	.section	.nv.info.triton_poi_fused_add_native_group_norm_relu_31,"",@"SHT_CUDA_INFO"
	.sectionflags	@""
	.align	4


	//----- nvinfo : EIATTR_CUDA_API_VERSION
	.align		4
        /*0000*/ 	.byte	0x04, 0x37
        /*0002*/ 	.short	(.L_10 - .L_9)
.L_9:
        /*0004*/ 	.word	0x0000007c


	//----- nvinfo : EIATTR_KPARAM_INFO
	.align		4
.L_10:
        /*0008*/ 	.byte	0x04, 0x17
        /*000a*/ 	.short	(.L_12 - .L_11)
.L_11:
        /*000c*/ 	.word	0x00000000
        /*0010*/ 	.short	0x0007
        /*0012*/ 	.short	0x0038
        /*0014*/ 	.byte	0x00, 0xf0, 0x11, 0x00


	//----- nvinfo : EIATTR_KPARAM_INFO
	.align		4
.L_12:
        /*0018*/ 	.byte	0x04, 0x17
        /*001a*/ 	.short	(.L_14 - .L_13)
.L_13:
        /*001c*/ 	.word	0x00000000
        /*0020*/ 	.short	0x0006
        /*0022*/ 	.short	0x0030
        /*0024*/ 	.byte	0x00, 0xf4, 0x21, 0x00


	//----- nvinfo : EIATTR_KPARAM_INFO
	.align		4
.L_14:
        /*0028*/ 	.byte	0x04, 0x17
        /*002a*/ 	.short	(.L_16 - .L_15)
.L_15:
        /*002c*/ 	.word	0x00000000
        /*0030*/ 	.short	0x0005
        /*0032*/ 	.short	0x0028
        /*0034*/ 	.byte	0x00, 0xf4, 0x21, 0x00


	//----- nvinfo : EIATTR_KPARAM_INFO
	.align		4
.L_16:
        /*0038*/ 	.byte	0x04, 0x17
        /*003a*/ 	.short	(.L_18 - .L_17)
.L_17:
        /*003c*/ 	.word	0x00000000
        /*0040*/ 	.short	0x0004
        /*0042*/ 	.short	0x0020
        /*0044*/ 	.byte	0x00, 0xf4, 0x21, 0x00


	//----- nvinfo : EIATTR_KPARAM_INFO
	.align		4
.L_18:
        /*0048*/ 	.byte	0x04, 0x17
        /*004a*/ 	.short	(.L_20 - .L_19)
.L_19:
        /*004c*/ 	.word	0x00000000
        /*0050*/ 	.short	0x0003
        /*0052*/ 	.short	0x0018
        /*0054*/ 	.byte	0x00, 0xf4, 0x21, 0x00


	//----- nvinfo : EIATTR_KPARAM_INFO
	.align		4
.L_20:
        /*0058*/ 	.byte	0x04, 0x17
        /*005a*/ 	.short	(.L_22 - .L_21)
.L_21:
        /*005c*/ 	.word	0x00000000
        /*0060*/ 	.short	0x0002
        /*0062*/ 	.short	0x0010
        /*0064*/ 	.byte	0x00, 0xf4, 0x21, 0x00


	//----- nvinfo : EIATTR_KPARAM_INFO
	.align		4
.L_22:
        /*0068*/ 	.byte	0x04, 0x17
        /*006a*/ 	.short	(.L_24 - .L_23)
.L_23:
        /*006c*/ 	.word	0x00000000
        /*0070*/ 	.short	0x0001
        /*0072*/ 	.short	0x0008
        /*0074*/ 	.byte	0x00, 0xf4, 0x21, 0x00


	//----- nvinfo : EIATTR_KPARAM_INFO
	.align		4
.L_24:
        /*0078*/ 	.byte	0x04, 0x17
        /*007a*/ 	.short	(.L_26 - .L_25)
.L_25:
        /*007c*/ 	.word	0x00000000
        /*0080*/ 	.short	0x0000
        /*0082*/ 	.short	0x0000
        /*0084*/ 	.byte	0x00, 0xf4, 0x21, 0x00


	//----- nvinfo : EIATTR_SPARSE_MMA_MASK
	.align		4
.L_26:
        /*0088*/ 	.byte	0x03, 0x50
        /*008a*/ 	.short	0x0000


	//----- nvinfo : EIATTR_MAXREG_COUNT
	.align		4
        /*008c*/ 	.byte	0x03, 0x1b
        /*008e*/ 	.short	0x00ff


	//----- nvinfo : EIATTR_EXIT_INSTR_OFFSETS
	.align		4
        /*0090*/ 	.byte	0x04, 0x1c
        /*0092*/ 	.short	(.L_28 - .L_27)


	//   ....[0]....
.L_27:
        /*0094*/ 	.word	0x00000460


	//----- nvinfo : EIATTR_REQNTID
	.align		4
.L_28:
        /*0098*/ 	.byte	0x04, 0x10
        /*009a*/ 	.short	(.L_30 - .L_29)
.L_29:
        /*009c*/ 	.word	0x00000080
        /*00a0*/ 	.word	0x00000001
        /*00a4*/ 	.word	0x00000001


	//----- nvinfo : EIATTR_CBANK_PARAM_SIZE
	.align		4
.L_30:
        /*00a8*/ 	.byte	0x03, 0x19
        /*00aa*/ 	.short	0x003c


	//----- nvinfo : EIATTR_PARAM_CBANK
	.align		4
        /*00ac*/ 	.byte	0x04, 0x0a
        /*00ae*/ 	.short	(.L_32 - .L_31)
	.align		4
.L_31:
        /*00b0*/ 	.word	index@(.nv.constant0.triton_poi_fused_add_native_group_norm_relu_31)
        /*00b4*/ 	.short	0x0210
        /*00b6*/ 	.short	0x003c


	//----- nvinfo : EIATTR_SW_WAR
	.align		4
.L_32:
        /*00b8*/ 	.byte	0x04, 0x36
        /*00ba*/ 	.short	(.L_34 - .L_33)
.L_33:
        /*00bc*/ 	.word	0x00000008
.L_34:


//--------------------- .nv.callgraph             --------------------------
	.section	.nv.callgraph,"",@"SHT_CUDA_CALLGRAPH"
	.align	4
	.sectionentsize	8
	.align		4
        /*0000*/ 	.word	0x00000000
	.align		4
        /*0004*/ 	.word	0xffffffff
	.align		4
        /*0008*/ 	.word	0x00000000
	.align		4
        /*000c*/ 	.word	0xfffffffe
	.align		4
        /*0010*/ 	.word	0x00000000
	.align		4
        /*0014*/ 	.word	0xfffffffd
	.align		4
        /*0018*/ 	.word	0x00000000
	.align		4
        /*001c*/ 	.word	0xfffffffc


//--------------------- .nv.constant4             --------------------------
	.section	.nv.constant4,"a",@progbits
	.align	8
	.align		8
.nv.constant4:
        /*0000*/ 	.dword	_$_str


//--------------------- .text.triton_poi_fused_add_native_group_norm_relu_31 --------------------------
	.section	.text.triton_poi_fused_add_native_group_norm_relu_31,"ax",@progbits
	.align	128
        .global         triton_poi_fused_add_native_group_norm_relu_31
        .type           triton_poi_fused_add_native_group_norm_relu_31,@function
        .size           triton_poi_fused_add_native_group_norm_relu_31,(.L_x_1 - triton_poi_fused_add_native_group_norm_relu_31)
        .other          triton_poi_fused_add_native_group_norm_relu_31,@"STO_CUDA_ENTRY STV_DEFAULT"
triton_poi_fused_add_native_group_norm_relu_31:
.text.triton_poi_fused_add_native_group_norm_relu_31:
[----:B------:R-:W-:Y:S01]  /*0000*/  LDC R1, c[0x0][0x28] ;  /* 0x00000a00ff017b82 */ /* 0x000fe20000000800 */
[----:B------:R-:W1:Y:S07]  /*0010*/  S2R R0, SR_TID.X ;  /* 0x0000000000007919 */ /* 0x000e6e0000002100 */
[----:B------:R-:W2:Y:S01]  /*0020*/  LDC.64 R6, c[0x0][0x218] ;  /* 0x00008600ff067b82 */ /* 0x000ea20000000a00 */
[----:B------:R-:W-:Y:S01]  /*0030*/  ULDC.64 UR4, c[0x0][0x208] ;  /* 0x0000820000047ab9 */ /* 0x000fe20000000a00 */
[----:B------:R-:W3:Y:S06]  /*0040*/  S2R R3, SR_CTAID.X ;  /* 0x0000000000037919 */ /* 0x000eec0000002500 */
[----:B------:R-:W4:Y:S08]  /*0050*/  LDC.64 R10, c[0x0][0x228] ;  /* 0x00008a00ff0a7b82 */ /* 0x000f300000000a00 */
[----:B------:R-:W5:Y:S01]  /*0060*/  LDC.64 R12, c[0x0][0x238] ;  /* 0x00008e00ff0c7b82 */ /* 0x000f620000000a00 */
[----:B-1----:R-:W-:-:S02]  /*0070*/  SHF.L.U32 R0, R0, 0x2, RZ ;  /* 0x0000000200007819 */ /* 0x002fc400000006ff */
[----:B---3--:R-:W-:Y:S02]  /*0080*/  SHF.R.S32.HI R5, RZ, 0x16, R3 ;  /* 0x00000016ff057819 */ /* 0x008fe40000011403 */
[----:B------:R-:W-:Y:S02]  /*0090*/  LOP3.LUT R0, R0, 0x1fc, RZ, 0xc0, !PT ;  /* 0x000001fc00007812 */ /* 0x000fe400078ec0ff */
[----:B------:R-:W-:Y:S02]  /*00a0*/  SGXT R5, R5, 0x1 ;  /* 0x000000010505781a */ /* 0x000fe40000000200 */
[----:B------:R-:W-:-:S04]  /*00b0*/  LEA R0, R3, R0, 0x9 ;  /* 0x0000000003007211 */ /* 0x000fc800078e48ff */
[CC--:B------:R-:W-:Y:S02]  /*00c0*/  LEA.HI R2, R5.reuse, R0.reuse, RZ, 0xa ;  /* 0x0000000005027211 */ /* 0x0c0fe400078f50ff */
[----:B------:R-:W-:Y:S02]  /*00d0*/  LEA.HI R8, R5, R0, RZ, 0xe ;  /* 0x0000000005087211 */ /* 0x000fe400078f70ff */
[----:B------:R-:W-:Y:S02]  /*00e0*/  LOP3.LUT R15, R2, 0xfffffc00, RZ, 0xc0, !PT ;  /* 0xfffffc00020f7812 */ /* 0x000fe400078ec0ff */
[----:B------:R-:W-:Y:S02]  /*00f0*/  SHF.R.S32.HI R8, RZ, 0xe, R8 ;  /* 0x0000000eff087819 */ /* 0x000fe40000011408 */
[----:B------:R-:W-:-:S04]  /*0100*/  IADD3 R15, R0, -R15, RZ ;  /* 0x8000000f000f7210 */ /* 0x000fc80007ffe0ff */
[----:B------:R-:W-:-:S04]  /*0110*/  PRMT R2, R15, 0x9910, RZ ;  /* 0x000099100f027816 */ /* 0x000fc800000000ff */
[----:B------:R-:W-:-:S04]  /*0120*/  SHF.R.S32.HI R2, RZ, 0xf, R2 ;  /* 0x0000000fff027819 */ /* 0x000fc80000011402 */
[----:B------:R-:W-:-:S04]  /*0130*/  LOP3.LUT R2, R2, 0xffff, RZ, 0xc0, !PT ;  /* 0x0000ffff02027812 */ /* 0x000fc800078ec0ff */
[----:B------:R-:W-:-:S04]  /*0140*/  LEA.HI R2, R2, R15, RZ, 0x15 ;  /* 0x0000000f02027211 */ /* 0x000fc800078fa8ff */
[----:B------:R-:W-:Y:S02]  /*0150*/  PRMT R4, R2, 0x9910, RZ ;  /* 0x0000991002047816 */ /* 0x000fe400000000ff */
[----:B------:R-:W1:Y:S02]  /*0160*/  LDC.64 R2, c[0x0][0x220] ;  /* 0x00008800ff027b82 */ /* 0x000e640000000a00 */
[----:B------:R-:W-:-:S04]  /*0170*/  SHF.R.S32.HI R4, RZ, 0x5, R4 ;  /* 0x00000005ff047819 */ /* 0x000fc80000011404 */
[----:B------:R-:W-:Y:S02]  /*0180*/  PRMT R9, R4, 0x9910, RZ ;  /* 0x0000991004097816 */ /* 0x000fe400000000ff */
[----:B------:R-:W3:Y:S02]  /*0190*/  LDC.64 R4, c[0x0][0x210] ;  /* 0x00008400ff047b82 */ /* 0x000ee40000000a00 */
[----:B------:R-:W-:-:S06]  /*01a0*/  LEA R21, R8, R9, 0x5 ;  /* 0x0000000908157211 */ /* 0x000fcc00078e28ff */
[----:B------:R-:W5:Y:S01]  /*01b0*/  LDC.64 R8, c[0x0][0x230] ;  /* 0x00008c00ff087b82 */ /* 0x000f620000000a00 */
[----:B-1----:R-:W-:-:S05]  /*01c0*/  IMAD.WIDE R22, R21, 0x4, R2 ;  /* 0x0000000415167825 */ /* 0x002fca00078e0202 */
[----:B------:R1:W5:Y:S01]  /*01d0*/  LDG.E.EL R2, desc[UR4][R22.64] ;  /* 0x0000000416027981 */ /* 0x000362000c2e1900 */
[----:B--2---:R-:W-:-:S04]  /*01e0*/  IMAD.WIDE R20, R21, 0x4, R6 ;  /* 0x0000000415147825 */ /* 0x004fc800078e0206 */
[C---:B---3--:R-:W-:Y:S01]  /*01f0*/  IMAD.WIDE R4, R0.reuse, 0x4, R4 ;  /* 0x0000000400047825 */ /* 0x048fe200078e0204 */
[----:B------:R2:W3:Y:S03]  /*0200*/  LDG.E.EL R3, desc[UR4][R20.64] ;  /* 0x0000000414037981 */ /* 0x0004e6000c2e1900 */
[C---:B----4-:R-:W-:Y:S02]  /*0210*/  IMAD.WIDE R10, R15.reuse, 0x4, R10 ;  /* 0x000000040f0a7825 */ /* 0x050fe400078e020a */
[----:B------:R-:W3:Y:S02]  /*0220*/  LDG.E.128 R4, desc[UR4][R4.64] ;  /* 0x0000000404047981 */ /* 0x000ee4000c1e1d00 */
[----:B0----5:R-:W-:Y:S02]  /*0230*/  IMAD.WIDE R14, R15, 0x4, R8 ;  /* 0x000000040f0e7825 */ /* 0x021fe400078e0208 */
[----:B------:R-:W4:Y:S02]  /*0240*/  LDG.E.EL.128 R8, desc[UR4][R10.64] ;  /* 0x000000040a087981 */ /* 0x000f24000c2e1d00 */
[C---:B------:R-:W-:Y:S01]  /*0250*/  IMAD.WIDE R16, R0.reuse, 0x4, R12 ;  /* 0x0000000400107825 */ /* 0x040fe200078e020c */
[----:B-1----:R-:W-:Y:S01]  /*0260*/  HFMA2.MMA R23, -RZ, RZ, 0.875, 0 ;  /* 0x3b000000ff177435 */ /* 0x002fe200000001ff */
[----:B------:R-:W4:Y:S01]  /*0270*/  LDG.E.EL.128 R12, desc[UR4][R14.64] ;  /* 0x000000040e0c7981 */ /* 0x000f22000c2e1d00 */
[----:B--2---:R-:W0:Y:S03]  /*0280*/  LDC.64 R20, c[0x0][0x240] ;  /* 0x00009000ff147b82 */ /* 0x004e260000000a00 */
[----:B------:R-:W2:Y:S01]  /*0290*/  LDG.E.128 R16, desc[UR4][R16.64] ;  /* 0x0000000410107981 */ /* 0x000ea2000c1e1d00 */
[----:B0-----:R-:W-:-:S04]  /*02a0*/  IMAD.WIDE R20, R0, 0x4, R20 ;  /* 0x0000000400147825 */ /* 0x001fc800078e0214 */
[----:B------:R-:W-:-:S06]  /*02b0*/  FFMA R2, R2, R23, 9.9999997473787516356e-06 ;  /* 0x3727c5ac02027423 */ /* 0x000fcc0000000017 */
[----:B------:R-:W0:Y:S01]  /*02c0*/  MUFU.RSQ R2, R2 ;  /* 0x0000000200027308 */ /* 0x000e220000001400 */
[--C-:B---3--:R-:W-:Y:S01]  /*02d0*/  FADD R23, R5, -R3.reuse ;  /* 0x8000000305177221 */ /* 0x108fe20000000000 */
[--C-:B------:R-:W-:Y:S01]  /*02e0*/  FADD R25, R4, -R3.reuse ;  /* 0x8000000304197221 */ /* 0x100fe20000000000 */
[--C-:B------:R-:W-:Y:S01]  /*02f0*/  FADD R5, R6, -R3.reuse ;  /* 0x8000000306057221 */ /* 0x100fe20000000000 */
[----:B------:R-:W-:Y:S02]  /*0300*/  FADD R7, R7, -R3 ;  /* 0x8000000307077221 */ /* 0x000fe40000000000 */
[C---:B0-----:R-:W-:Y:S01]  /*0310*/  FMUL R25, R2.reuse, R25 ;  /* 0x0000001902197220 */ /* 0x041fe20000400000 */
[C---:B------:R-:W-:Y:S01]  /*0320*/  FMUL R4, R2.reuse, R23 ;  /* 0x0000001702047220 */ /* 0x040fe20000400000 */
[C---:B------:R-:W-:Y:S01]  /*0330*/  FMUL R5, R2.reuse, R5 ;  /* 0x0000000502057220 */ /* 0x040fe20000400000 */
[----:B------:R-:W-:Y:S01]  /*0340*/  FMUL R6, R2, R7 ;  /* 0x0000000702067220 */ /* 0x000fe20000400000 */
[----:B----4-:R-:W-:Y:S01]  /*0350*/  FFMA R25, R8, R25, R12 ;  /* 0x0000001908197223 */ /* 0x010fe2000000000c */
[----:B------:R-:W-:Y:S01]  /*0360*/  FFMA R4, R9, R4, R13 ;  /* 0x0000000409047223 */ /* 0x000fe2000000000d */
[----:B------:R-:W-:Y:S01]  /*0370*/  FFMA R5, R10, R5, R14 ;  /* 0x000000050a057223 */ /* 0x000fe2000000000e */
[----:B------:R-:W-:-:S02]  /*0380*/  FFMA R6, R11, R6, R15 ;  /* 0x000000060b067223 */ /* 0x000fc4000000000f */
[----:B--2---:R-:W-:Y:S01]  /*0390*/  FSETP.GEU.AND P3, PT, R25, -R16, PT ;  /* 0x800000101900720b */ /* 0x004fe20003f6e000 */
[----:B------:R-:W-:Y:S01]  /*03a0*/  FADD R16, R16, R25 ;  /* 0x0000001910107221 */ /* 0x000fe20000000000 */
[----:B------:R-:W-:Y:S01]  /*03b0*/  FSETP.GEU.AND P2, PT, R4, -R17, PT ;  /* 0x800000110400720b */ /* 0x000fe20003f4e000 */
[----:B------:R-:W-:Y:S01]  /*03c0*/  FADD R4, R17, R4 ;  /* 0x0000000411047221 */ /* 0x000fe20000000000 */
[----:B------:R-:W-:Y:S01]  /*03d0*/  FSETP.GEU.AND P0, PT, R6, -R19, PT ;  /* 0x800000130600720b */ /* 0x000fe20003f0e000 */
[----:B------:R-:W-:Y:S01]  /*03e0*/  FADD R6, R19, R6 ;  /* 0x0000000613067221 */ /* 0x000fe20000000000 */
[----:B------:R-:W-:Y:S01]  /*03f0*/  FSETP.GEU.AND P1, PT, R5, -R18, PT ;  /* 0x800000120500720b */ /* 0x000fe20003f2e000 */
[----:B------:R-:W-:Y:S01]  /*0400*/  FADD R5, R18, R5 ;  /* 0x0000000512057221 */ /* 0x000fe20000000000 */
[----:B------:R-:W-:Y:S02]  /*0410*/  SEL R16, R16, RZ, P3 ;  /* 0x000000ff10107207 */ /* 0x000fe40001800000 */
[----:B------:R-:W-:-:S02]  /*0420*/  SEL R17, R4, RZ, P2 ;  /* 0x000000ff04117207 */ /* 0x000fc40001000000 */
[----:B------:R-:W-:Y:S02]  /*0430*/  SEL R19, R6, RZ, P0 ;  /* 0x000000ff06137207 */ /* 0x000fe40000000000 */
[----:B------:R-:W-:-:S05]  /*0440*/  SEL R18, R5, RZ, P1 ;  /* 0x000000ff05127207 */ /* 0x000fca0000800000 */
[----:B------:R-:W-:Y:S01]  /*0450*/  STG.E.128 desc[UR4][R20.64], R16 ;  /* 0x0000001014007986 */ /* 0x000fe2000c101d04 */
[----:B------:R-:W-:Y:S05]  /*0460*/  EXIT ;  /* 0x000000000000794d */ /* 0x000fea0003800000 */
.L_x_0:
[----:B------:R-:W-:-:S00]  /*0470*/  BRA `(.L_x_0) ;  /* 0xfffffffc00fc7947 */ /* 0x000fc0000383ffff */
[----:B------:R-:W-:-:S00]  /*0480*/  NOP ;  /* 0x0000000000007918 */ /* 0x000fc00000000000 */
[----:B------:R-:W-:-:S00]  /*0490*/  NOP ;  /* 0x0000000000007918 */ /* 0x000fc00000000000 */
[----:B------:R-:W-:-:S00]  /*04a0*/  NOP ;  /* 0x0000000000007918 */ /* 0x000fc00000000000 */
[----:B------:R-:W-:-:S00]  /*04b0*/  NOP ;  /* 0x0000000000007918 */ /* 0x000fc00000000000 */
[----:B------:R-:W-:-:S00]  /*04c0*/  NOP ;  /* 0x0000000000007918 */ /* 0x000fc00000000000 */
[----:B------:R-:W-:-:S00]  /*04d0*/  NOP ;  /* 0x0000000000007918 */ /* 0x000fc00000000000 */
[----:B------:R-:W-:-:S00]  /*04e0*/  NOP ;  /* 0x0000000000007918 */ /* 0x000fc00000000000 */
[----:B------:R-:W-:-:S00]  /*04f0*/  NOP ;  /* 0x0000000000007918 */ /* 0x000fc00000000000 */
.L_x_1:


//--------------------- .nv.global.init           --------------------------
	.section	.nv.global.init,"aw",@progbits
.nv.global.init:
	.type		_$_str,@object
	.size		_$_str,(.L_0 - _$_str)
_$_str:
        /*0000*/ 	.byte	0x5f, 0x5f, 0x43, 0x55, 0x44, 0x41, 0x5f, 0x46, 0x54, 0x5a, 0x00
.L_0:


//--------------------- .nv.constant0.triton_poi_fused_add_native_group_norm_relu_31 --------------------------
	.section	.nv.constant0.triton_poi_fused_add_native_group_norm_relu_31,"a",@progbits
	.sectionflags	@""
	.align	4
.nv.constant0.triton_poi_fused_add_native_group_norm_relu_31:
	.zero		588
